	.headerflags	@"EF_CUDA_TEXMODE_UNIFIED EF_CUDA_64BIT_ADDRESS EF_CUDA_ACCELERATORS EF_CUDA_SM90 EF_CUDA_VIRTUAL_SM(EF_CUDA_SM90)"
	.elftype	@"ET_EXEC"


//--------------------- .nv.info                  --------------------------
	.section	.nv.info,"",@"SHT_CUDA_INFO"
	.align	4


	//----- nvinfo : EIATTR_REGCOUNT
	.align		4
        /*0000*/ 	.byte	0x04, 0x2f
        /*0002*/ 	.short	(.L_1 - .L_0)
	.align		4
.L_0:
        /*0004*/ 	.word	index@(triton_mm)
        /*0008*/ 	.word	0x0000005e


	//----- nvinfo : EIATTR_MIN_STACK_SIZE
	.align		4
.L_1:
        /*000c*/ 	.byte	0x04, 0x12
        /*000e*/ 	.short	(.L_3 - .L_2)
	.align		4
.L_2:
        /*0010*/ 	.word	index@(triton_mm)
        /*0014*/ 	.word	0x00000000


	//----- nvinfo : EIATTR_FRAME_SIZE
	.align		4
.L_3:
        /*0018*/ 	.byte	0x04, 0x11
        /*001a*/ 	.short	(.L_5 - .L_4)
	.align		4
.L_4:
        /*001c*/ 	.word	index@(triton_mm)
        /*0020*/ 	.word	0x00000000


	//----- nvinfo : EIATTR_MIN_STACK_SIZE
	.align		4
.L_5:
        /*0024*/ 	.byte	0x04, 0x12
        /*0026*/ 	.short	(.L_7 - .L_6)
	.align		4
.L_6:
        /*0028*/ 	.word	index@(triton_mm)
        /*002c*/ 	.word	0x00000000
.L_7:


//--------------------- .nv.info.triton_mm        --------------------------
	.section	.nv.info.triton_mm,"",@"SHT_CUDA_INFO"
	.sectionflags	@""
	.align	4


	//----- nvinfo : EIATTR_CUDA_API_VERSION
	.align		4
        /*0000*/ 	.byte	0x04, 0x37
        /*0002*/ 	.short	(.L_9 - .L_8)
.L_8:
        /*0004*/ 	.word	0x0000007c


	//----- nvinfo : EIATTR_KPARAM_INFO
	.align		4
.L_9:
        /*0008*/ 	.byte	0x04, 0x17
        /*000a*/ 	.short	(.L_11 - .L_10)
.L_10:
        /*000c*/ 	.word	0x00000000
        /*0010*/ 	.short	0x0003
        /*0012*/ 	.short	0x0018
        /*0014*/ 	.byte	0x00, 0xf0, 0x11, 0x00


	//----- nvinfo : EIATTR_KPARAM_INFO
	.align		4
.L_11:
        /*0018*/ 	.byte	0x04, 0x17
        /*001a*/ 	.short	(.L_13 - .L_12)
.L_12:
        /*001c*/ 	.word	0x00000000
        /*0020*/ 	.short	0x0002
        /*0022*/ 	.short	0x0010
        /*0024*/ 	.byte	0x00, 0xf0, 0x21, 0x00


	//----- nvinfo : EIATTR_KPARAM_INFO
	.align		4
.L_13:
        /*0028*/ 	.byte	0x04, 0x17
        /*002a*/ 	.short	(.L_15 - .L_14)
.L_14:
        /*002c*/ 	.word	0x00000000
        /*0030*/ 	.short	0x0001
        /*0032*/ 	.short	0x0008
        /*0034*/ 	.byte	0x00, 0xf0, 0x21, 0x00


	//----- nvinfo : EIATTR_KPARAM_INFO
	.align		4
.L_15:
        /*0038*/ 	.byte	0x04, 0x17
        /*003a*/ 	.short	(.L_17 - .L_16)
.L_16:
        /*003c*/ 	.word	0x00000000
        /*0040*/ 	.short	0x0000
        /*0042*/ 	.short	0x0000
        /*0044*/ 	.byte	0x00, 0xf0, 0x21, 0x00


	//----- nvinfo : EIATTR_SPARSE_MMA_MASK
	.align		4
.L_17:
        /*0048*/ 	.byte	0x03, 0x50
        /*004a*/ 	.short	0x0000


	//----- nvinfo : EIATTR_MAXREG_COUNT
	.align		4
        /*004c*/ 	.byte	0x03, 0x1b
        /*004e*/ 	.short	0x00ff


	//----- nvinfo : EIATTR_COOP_GROUP_MASK_REGIDS
	.align		4
        /*0050*/ 	.byte	0x04, 0x29
        /*0052*/ 	.short	(.L_19 - .L_18)


	//   ....[0]....
.L_18:
        /*0054*/ 	.word	0xffffffff


	//----- nvinfo : EIATTR_COOP_GROUP_INSTR_OFFSETS
	.align		4
.L_19:
        /*0058*/ 	.byte	0x04, 0x28
        /*005a*/ 	.short	(.L_21 - .L_20)


	//   ....[0]....
.L_20:
        /*005c*/ 	.word	0x00000b90


	//----- nvinfo : EIATTR_EXIT_INSTR_OFFSETS
	.align		4
.L_21:
        /*0060*/ 	.byte	0x04, 0x1c
        /*0062*/ 	.short	(.L_23 - .L_22)


	//   ....[0]....
.L_22:
        /*0064*/ 	.word	0x00000040


	//   ....[1]....
        /*0068*/ 	.word	0x00001600


	//   ....[2]....
        /*006c*/ 	.word	0x00001650


	//----- nvinfo : EIATTR_MAX_THREADS
	.align		4
.L_23:
        /*0070*/ 	.byte	0x04, 0x05
        /*0072*/ 	.short	(.L_25 - .L_24)
.L_24:
        /*0074*/ 	.word	0x00000100
        /*0078*/ 	.word	0x00000001
        /*007c*/ 	.word	0x00000001


	//----- nvinfo : EIATTR_CBANK_PARAM_SIZE
	.align		4
.L_25:
        /*0080*/ 	.byte	0x03, 0x19
        /*0082*/ 	.short	0x001c


	//----- nvinfo : EIATTR_PARAM_CBANK
	.align		4
        /*0084*/ 	.byte	0x04, 0x0a
        /*0086*/ 	.short	(.L_27 - .L_26)
	.align		4
.L_26:
        /*0088*/ 	.word	index@(.nv.constant0.triton_mm)
        /*008c*/ 	.short	0x0210
        /*008e*/ 	.short	0x001c


	//----- nvinfo : EIATTR_SW_WAR
	.align		4
.L_27:
        /*0090*/ 	.byte	0x04, 0x36
        /*0092*/ 	.short	(.L_29 - .L_28)
.L_28:
        /*0094*/ 	.word	0x00000008
.L_29:


//--------------------- .nv.callgraph             --------------------------
	.section	.nv.callgraph,"",@"SHT_CUDA_CALLGRAPH"
	.align	4
	.sectionentsize	8
	.align		4
        /*0000*/ 	.word	0x00000000
	.align		4
        /*0004*/ 	.word	0xffffffff
	.align		4
        /*0008*/ 	.word	0x00000000
	.align		4
        /*000c*/ 	.word	0xfffffffe
	.align		4
        /*0010*/ 	.word	0x00000000
	.align		4
        /*0014*/ 	.word	0xfffffffd
	.align		4
        /*0018*/ 	.word	0x00000000
	.align		4
        /*001c*/ 	.word	0xfffffffc


//--------------------- .text.triton_mm           --------------------------
	.section	.text.triton_mm,"ax",@progbits
	.sectionflags	@"SHF_BARRIERS=1"
	.align	128
        .global         triton_mm
        .type           triton_mm,@function
        .size           triton_mm,(.L_x_2 - triton_mm)
        .other          triton_mm,@"STO_CUDA_ENTRY STV_DEFAULT"
triton_mm:
.text.triton_mm:
[----:B------:R-:W1:Y:S02]  /*0000*/  LDC R1, c[0x0][0x28] ;  /* 0x00000a00ff017b82 */ /* 0x000e640000000800 */
[----:B------:R-:W2:Y:S02]  /*0010*/  LDC R0, c[0x0][0x228] ;  /* 0x00008a00ff007b82 */ /* 0x000ea40000000800 */
[----:B--2---:R-:W-:-:S05]  /*0020*/  IMAD R2, R0, 0xc00, RZ ;  /* 0x00000c0000027824 */ /* 0x004fca00078e02ff */
[----:B------:R-:W-:-:S13]  /*0030*/  ISETP.NE.AND P0, PT, R2, RZ, PT ;  /* 0x000000ff0200720c */ /* 0x000fda0003f05270 */
[----:B------:R-:W-:Y:S05]  /*0040*/  @!P0 EXIT ;  /* 0x000000000000894d */ /* 0x000fea0003800000 */
[----:B------:R-:W2:Y:S01]  /*0050*/  S2R R10, SR_CTAID.X ;  /* 0x00000000000a7919 */ /* 0x000ea20000002500 */
[----:B------:R-:W-:Y:S01]  /*0060*/  VIADD R2, R0, 0x7f ;  /* 0x0000007f00027836 */ /* 0x000fe20000000000 */
[----:B------:R-:W-:Y:S01]  /*0070*/  IABS R18, R0 ;  /* 0x0000000000127213 */ /* 0x000fe20000000000 */
[----:B------:R-:W3:Y:S01]  /*0080*/  S2UR UR5, SR_CgaCtaId ;  /* 0x00000000000579c3 */ /* 0x000ee20000008800 */
[----:B------:R-:W-:Y:S01]  /*0090*/  UMOV UR4, 0x400 ;  /* 0x0000040000047882 */ /* 0x000fe20000000000 */
[----:B------:R-:W-:Y:S01]  /*00a0*/  ULDC.64 UR16, c[0x0][0x208] ;  /* 0x0000820000107ab9 */ /* 0x000fe20000000a00 */
[----:B------:R-:W-:Y:S02]  /*00b0*/  SHF.R.S32.HI R3, RZ, 0x1f, R2 ;  /* 0x0000001fff037819 */ /* 0x000fe40000011402 */
[----:B------:R-:W-:Y:S02]  /*00c0*/  CS2R R24, SRZ ;  /* 0x0000000000187805 */ /* 0x000fe4000001ff00 */
[----:B------:R-:W-:-:S02]  /*00d0*/  CS2R R26, SRZ ;  /* 0x00000000001a7805 */ /* 0x000fc4000001ff00 */
[----:B------:R-:W-:Y:S02]  /*00e0*/  CS2R R28, SRZ ;  /* 0x00000000001c7805 */ /* 0x000fe4000001ff00 */
[----:B------:R-:W-:Y:S02]  /*00f0*/  LEA.HI R3, R3, R2, RZ, 0x7 ;  /* 0x0000000203037211 */ /* 0x000fe400078f38ff */
[----:B------:R-:W-:Y:S02]  /*0100*/  CS2R R30, SRZ ;  /* 0x00000000001e7805 */ /* 0x000fe4000001ff00 */
[----:B------:R-:W-:Y:S02]  /*0110*/  CS2R R32, SRZ ;  /* 0x0000000000207805 */ /* 0x000fe4000001ff00 */
[----:B------:R-:W-:Y:S02]  /*0120*/  CS2R R34, SRZ ;  /* 0x0000000000227805 */ /* 0x000fe4000001ff00 */
[----:B------:R-:W-:-:S02]  /*0130*/  CS2R R36, SRZ ;  /* 0x0000000000247805 */ /* 0x000fc4000001ff00 */
[----:B------:R-:W-:Y:S02]  /*0140*/  CS2R R38, SRZ ;  /* 0x0000000000267805 */ /* 0x000fe4000001ff00 */
[----:B------:R-:W-:Y:S02]  /*0150*/  CS2R R40, SRZ ;  /* 0x0000000000287805 */ /* 0x000fe4000001ff00 */
        /* <DEDUP_REMOVED lines=9> */
[----:B------:R-:W-:Y:S01]  /*01f0*/  CS2R R60, SRZ ;  /* 0x00000000003c7805 */ /* 0x000fe2000001ff00 */
[----:B---3--:R-:W-:Y:S01]  /*0200*/  UPRMT UR5, UR5, 0x654, UR4 ;  /* 0x0000065405057896 */ /* 0x008fe20008000004 */
[----:B------:R-:W-:-:S02]  /*0210*/  CS2R R62, SRZ ;  /* 0x00000000003e7805 */ /* 0x000fc4000001ff00 */
[----:B------:R-:W-:Y:S02]  /*0220*/  CS2R R64, SRZ ;  /* 0x0000000000407805 */ /* 0x000fe4000001ff00 */
[----:B------:R-:W-:Y:S02]  /*0230*/  CS2R R66, SRZ ;  /* 0x0000000000427805 */ /* 0x000fe4000001ff00 */
[----:B------:R-:W-:Y:S01]  /*0240*/  CS2R R68, SRZ ;  /* 0x0000000000447805 */ /* 0x000fe2000001ff00 */
[C---:B--2---:R-:W-:Y:S01]  /*0250*/  IMAD.HI R4, R10.reuse, 0x2aaaaaab, RZ ;  /* 0x2aaaaaab0a047827 */ /* 0x044fe200078e02ff */
[----:B------:R-:W-:Y:S02]  /*0260*/  IABS R11, R10 ;  /* 0x0000000a000b7213 */ /* 0x000fe40000000000 */
[----:B------:R-:W-:Y:S02]  /*0270*/  CS2R R70, SRZ ;  /* 0x0000000000467805 */ /* 0x000fe4000001ff00 */
[----:B------:R-:W-:-:S02]  /*0280*/  ISETP.GE.AND P1, PT, R10, RZ, PT ;  /* 0x000000ff0a00720c */ /* 0x000fc40003f26270 */
[----:B------:R-:W-:Y:S02]  /*0290*/  CS2R R72, SRZ ;  /* 0x0000000000487805 */ /* 0x000fe4000001ff00 */
[----:B------:R-:W-:Y:S02]  /*02a0*/  SHF.R.U32.HI R5, RZ, 0x1f, R4 ;  /* 0x0000001fff057819 */ /* 0x000fe40000011604 */
[----:B------:R-:W-:Y:S02]  /*02b0*/  CS2R R74, SRZ ;  /* 0x00000000004a7805 */ /* 0x000fe4000001ff00 */
[----:B------:R-:W-:Y:S02]  /*02c0*/  CS2R R76, SRZ ;  /* 0x00000000004c7805 */ /* 0x000fe4000001ff00 */
[----:B------:R-:W-:Y:S02]  /*02d0*/  CS2R R78, SRZ ;  /* 0x00000000004e7805 */ /* 0x000fe4000001ff00 */
[----:B------:R-:W-:-:S02]  /*02e0*/  LEA.HI.SX32 R5, R4, R5, 0x1b ;  /* 0x0000000504057211 */ /* 0x000fc400078fdaff */
[----:B------:R-:W-:Y:S02]  /*02f0*/  CS2R R80, SRZ ;  /* 0x0000000000507805 */ /* 0x000fe4000001ff00 */
[----:B------:R-:W-:Y:S02]  /*0300*/  CS2R R82, SRZ ;  /* 0x0000000000527805 */ /* 0x000fe4000001ff00 */
[----:B------:R-:W-:Y:S02]  /*0310*/  CS2R R84, SRZ ;  /* 0x0000000000547805 */ /* 0x000fe4000001ff00 */
[----:B------:R-:W-:Y:S01]  /*0320*/  CS2R R86, SRZ ;  /* 0x0000000000567805 */ /* 0x000fe2000001ff00 */
[----:B------:R-:W-:Y:S01]  /*0330*/  IMAD.SHL.U32 R4, R5, 0x8, RZ ;  /* 0x0000000805047824 */ /* 0x000fe200078e00ff */
[----:B------:R-:W-:Y:S01]  /*0340*/  UMOV UR4, URZ ;  /* 0x0000003f00047c82 */ /* 0x000fe20008000000 */
[----:B------:R-:W-:-:S03]  /*0350*/  UMOV UR14, 0xffffffff ;  /* 0xffffffff000e7882 */ /* 0x000fc60000000000 */
[----:B------:R-:W-:-:S04]  /*0360*/  LEA.HI.SX32 R3, R3, -R4, 0x19 ;  /* 0x8000000403037211 */ /* 0x000fc800078fcaff */
[----:B------:R-:W-:-:S04]  /*0370*/  VIMNMX R6, R3, 0x8, PT ;  /* 0x0000000803067848 */ /* 0x000fc80003fe0100 */
[-C--:B------:R-:W-:Y:S02]  /*0380*/  IABS R13, R6.reuse ;  /* 0x00000006000d7213 */ /* 0x080fe40000000000 */
[----:B------:R-:W-:Y:S02]  /*0390*/  IABS R12, R6 ;  /* 0x00000006000c7213 */ /* 0x000fe40000000000 */
[----:B------:R-:W2:Y:S03]  /*03a0*/  I2F.RP R7, R13 ;  /* 0x0000000d00077306 */ /* 0x000ea60000209400 */
[----:B------:R-:W-:-:S05]  /*03b0*/  IMAD.MOV R15, RZ, RZ, -R12 ;  /* 0x000000ffff0f7224 */ /* 0x000fca00078e0a0c */
[----:B--2---:R-:W2:Y:S02]  /*03c0*/  MUFU.RCP R7, R7 ;  /* 0x0000000700077308 */ /* 0x004ea40000001000 */
[----:B--2---:R-:W-:Y:S02]  /*03d0*/  VIADD R2, R7, 0xffffffe ;  /* 0x0ffffffe07027836 */ /* 0x004fe40000000000 */
[----:B------:R-:W2:Y:S04]  /*03e0*/  S2R R7, SR_TID.X ;  /* 0x0000000000077919 */ /* 0x000ea80000002100 */
[----:B------:R3:W4:Y:S02]  /*03f0*/  F2I.FTZ.U32.TRUNC.NTZ R3, R2 ;  /* 0x0000000200037305 */ /* 0x000724000021f000 */
[----:B---3--:R-:W-:-:S02]  /*0400*/  IMAD.MOV.U32 R2, RZ, RZ, RZ ;  /* 0x000000ffff027224 */ /* 0x008fc400078e00ff */
[----:B----4-:R-:W-:-:S04]  /*0410*/  IMAD.MOV R8, RZ, RZ, -R3 ;  /* 0x000000ffff087224 */ /* 0x010fc800078e0a03 */
[----:B------:R-:W-:-:S04]  /*0420*/  IMAD R9, R8, R13, RZ ;  /* 0x0000000d08097224 */ /* 0x000fc800078e02ff */
[----:B------:R-:W-:Y:S02]  /*0430*/  IMAD.HI.U32 R8, R3, R9, R2 ;  /* 0x0000000903087227 */ /* 0x000fe400078e0002 */
[----:B------:R-:W3:Y:S02]  /*0440*/  I2F.RP R9, R18 ;  /* 0x0000001200097306 */ /* 0x000ee40000209400 */
[----:B------:R-:W-:Y:S02]  /*0450*/  IMAD.MOV.U32 R3, RZ, RZ, R11 ;  /* 0x000000ffff037224 */ /* 0x000fe400078e000b */
[----:B------:R-:W-:Y:S01]  /*0460*/  IMAD R11, R5, -0xc0, R10 ;  /* 0xffffff40050b7824 */ /* 0x000fe200078e020a */
[----:B------:R-:W-:Y:S01]  /*0470*/  LOP3.LUT R5, RZ, R6, RZ, 0x33, !PT ;  /* 0x00000006ff057212 */ /* 0x000fe200078e33ff */
[----:B------:R-:W-:Y:S01]  /*0480*/  IMAD.HI.U32 R2, R8, R3, RZ ;  /* 0x0000000308027227 */ /* 0x000fe200078e00ff */
[----:B--2---:R-:W-:Y:S02]  /*0490*/  SHF.R.U32.HI R12, RZ, 0x2, R7 ;  /* 0x00000002ff0c7819 */ /* 0x004fe40000011607 */
[----:B------:R-:W-:Y:S01]  /*04a0*/  IABS R17, R11 ;  /* 0x0000000b00117213 */ /* 0x000fe20000000000 */
[----:B------:R-:W-:Y:S01]  /*04b0*/  IMAD R2, R2, R15, R3 ;  /* 0x0000000f02027224 */ /* 0x000fe200078e0203 */
[----:B------:R-:W-:-:S03]  /*04c0*/  SGXT.U32 R12, R12, 0x6 ;  /* 0x000000060c0c781a */ /* 0x000fc60000000000 */
[----:B------:R-:W-:Y:S01]  /*04d0*/  IMAD.HI.U32 R8, R8, R17, RZ ;  /* 0x0000001108087227 */ /* 0x000fe200078e00ff */
[----:B------:R-:W-:Y:S01]  /*04e0*/  ISETP.GT.U32.AND P0, PT, R13, R2, PT ;  /* 0x000000020d00720c */ /* 0x000fe20003f04070 */
[----:B---3--:R-:W2:Y:S02]  /*04f0*/  MUFU.RCP R9, R9 ;  /* 0x0000000900097308 */ /* 0x008ea40000001000 */
[----:B------:R-:W-:-:S05]  /*0500*/  IMAD R10, R8, R15, R17 ;  /* 0x0000000f080a7224 */ /* 0x000fca00078e0211 */
[----:B------:R-:W-:-:S05]  /*0510*/  ISETP.GT.U32.AND P2, PT, R13, R10, PT ;  /* 0x0000000a0d00720c */ /* 0x000fca0003f44070 */
[----:B------:R-:W-:Y:S02]  /*0520*/  @!P0 IMAD.IADD R2, R2, 0x1, -R13 ;  /* 0x0000000102028824 */ /* 0x000fe400078e0a0d */
[----:B--2---:R-:W-:-:S03]  /*0530*/  VIADD R3, R9, 0xffffffe ;  /* 0x0ffffffe09037836 */ /* 0x004fc60000000000 */
[----:B------:R-:W-:-:S03]  /*0540*/  ISETP.GT.U32.AND P0, PT, R13, R2, PT ;  /* 0x000000020d00720c */ /* 0x000fc60003f04070 */
[----:B------:R-:W-:Y:S01]  /*0550*/  @!P2 IMAD.IADD R10, R10, 0x1, -R13 ;  /* 0x000000010a0aa824 */ /* 0x000fe200078e0a0d */
[----:B------:R-:W2:Y:S01]  /*0560*/  F2I.FTZ.U32.TRUNC.NTZ R3, R3 ;  /* 0x0000000300037305 */ /* 0x000ea2000021f000 */
[----:B------:R-:W-:-:S08]  /*0570*/  @!P2 VIADD R8, R8, 0x1 ;  /* 0x000000010808a836 */ /* 0x000fd00000000000 */
[----:B------:R-:W-:Y:S01]  /*0580*/  @!P0 IMAD.IADD R2, R2, 0x1, -R13 ;  /* 0x0000000102028824 */ /* 0x000fe200078e0a0d */
[----:B------:R-:W-:Y:S02]  /*0590*/  ISETP.NE.AND P0, PT, R6, RZ, PT ;  /* 0x000000ff0600720c */ /* 0x000fe40003f05270 */
[----:B------:R-:W-:Y:S01]  /*05a0*/  LOP3.LUT R6, R11, R6, RZ, 0x3c, !PT ;  /* 0x000000060b067212 */ /* 0x000fe200078e3cff */
[----:B------:R-:W-:Y:S01]  /*05b0*/  @!P1 IMAD.MOV R2, RZ, RZ, -R2 ;  /* 0x000000ffff029224 */ /* 0x000fe200078e0a02 */
[----:B------:R-:W-:Y:S01]  /*05c0*/  ISETP.GE.U32.AND P1, PT, R10, R13, PT ;  /* 0x0000000d0a00720c */ /* 0x000fe20003f26070 */
[----:B--2---:R-:W-:Y:S01]  /*05d0*/  IMAD.MOV R15, RZ, RZ, -R3 ;  /* 0x000000ffff0f7224 */ /* 0x004fe200078e0a03 */
[----:B------:R-:W-:Y:S02]  /*05e0*/  ISETP.GE.AND P3, PT, R6, RZ, PT ;  /* 0x000000ff0600720c */ /* 0x000fe40003f66270 */
[----:B------:R-:W-:Y:S01]  /*05f0*/  SEL R9, R5, R2, !P0 ;  /* 0x0000000205097207 */ /* 0x000fe20004000000 */
[----:B------:R-:W-:Y:S01]  /*0600*/  IMAD R15, R15, R18, RZ ;  /* 0x000000120f0f7224 */ /* 0x000fe200078e02ff */
[----:B------:R-:W-:Y:S01]  /*0610*/  SHF.R.U32.HI R6, RZ, 0x4, R7 ;  /* 0x00000004ff067819 */ /* 0x000fe20000011607 */
[----:B------:R-:W-:-:S02]  /*0620*/  IMAD.MOV.U32 R2, RZ, RZ, RZ ;  /* 0x000000ffff027224 */ /* 0x000fc400078e00ff */
[----:B------:R-:W-:Y:S02]  /*0630*/  IMAD.IADD R9, R4, 0x1, R9 ;  /* 0x0000000104097824 */ /* 0x000fe400078e0209 */
[----:B------:R-:W-:-:S04]  /*0640*/  IMAD.HI.U32 R2, R3, R15, R2 ;  /* 0x0000000f03027227 */ /* 0x000fc800078e0002 */
[----:B------:R-:W-:Y:S02]  /*0650*/  IMAD.SHL.U32 R9, R9, 0x80, RZ ;  /* 0x0000008009097824 */ /* 0x000fe400078e00ff */
[----:B------:R-:W-:-:S03]  /*0660*/  @P1 VIADD R8, R8, 0x1 ;  /* 0x0000000108081836 */ /* 0x000fc60000000000 */
[----:B------:R-:W-:Y:S01]  /*0670*/  LOP3.LUT R14, R9, R12, RZ, 0xfc, !PT ;  /* 0x0000000c090e7212 */ /* 0x000fe200078efcff */
[----:B------:R-:W-:Y:S01]  /*0680*/  @!P3 IMAD.MOV R8, RZ, RZ, -R8 ;  /* 0x000000ffff08b224 */ /* 0x000fe200078e0a08 */
[----:B------:R-:W-:Y:S02]  /*0690*/  LOP3.LUT R21, R9, 0x40, R12, 0xfe, !PT ;  /* 0x0000004009157812 */ /* 0x000fe400078efe0c */
[----:B------:R-:W-:Y:S02]  /*06a0*/  IABS R4, R14 ;  /* 0x0000000e00047213 */ /* 0x000fe40000000000 */
[----:B------:R-:W-:Y:S02]  /*06b0*/  IABS R17, R21 ;  /* 0x0000001500117213 */ /* 0x000fe40000000000 */
[----:B------:R-:W-:Y:S01]  /*06c0*/  ISETP.GE.AND P3, PT, R21, RZ, PT ;  /* 0x000000ff1500720c */ /* 0x000fe20003f66270 */
[----:B------:R-:W-:Y:S01]  /*06d0*/  IMAD.MOV.U32 R15, RZ, RZ, R4 ;  /* 0x000000ffff0f7224 */ /* 0x000fe200078e0004 */
[----:B------:R-:W-:-:S03]  /*06e0*/  LOP3.LUT R4, R12, 0x40, RZ, 0xfc, !PT ;  /* 0x000000400c047812 */ /* 0x000fc600078efcff */
[----:B------:R-:W-:-:S04]  /*06f0*/  IMAD.HI.U32 R3, R2, R15, RZ ;  /* 0x0000000f02037227 */ /* 0x000fc800078e00ff */
[----:B------:R-:W-:-:S04]  /*0700*/  IMAD.HI.U32 R2, R2, R17, RZ ;  /* 0x0000001102027227 */ /* 0x000fc800078e00ff */
[----:B------:R-:W-:Y:S02]  /*0710*/  IMAD.MOV R3, RZ, RZ, -R3 ;  /* 0x000000ffff037224 */ /* 0x000fe400078e0a03 */
[----:B------:R-:W-:Y:S02]  /*0720*/  IMAD.MOV R2, RZ, RZ, -R2 ;  /* 0x000000ffff027224 */ /* 0x000fe400078e0a02 */
[C---:B------:R-:W-:Y:S01]  /*0730*/  IMAD R13, R18.reuse, R3, R15 ;  /* 0x00000003120d7224 */ /* 0x040fe200078e020f */
[----:B------:R-:W-:Y:S01]  /*0740*/  SEL R3, R5, R8, !P0 ;  /* 0x0000000805037207 */ /* 0x000fe20004000000 */
[----:B------:R-:W-:Y:S01]  /*0750*/  IMAD R16, R18, R2, R17 ;  /* 0x0000000212107224 */ /* 0x000fe200078e0211 */
[----:B------:R-:W-:Y:S01]  /*0760*/  SGXT.U32 R8, R6, 0x4 ;  /* 0x000000040608781a */ /* 0x000fe20000000000 */
[----:B------:R-:W-:Y:S01]  /*0770*/  IMAD.SHL.U32 R2, R7, 0x8, RZ ;  /* 0x0000000807027824 */ /* 0x000fe200078e00ff */
[C---:B------:R-:W-:Y:S01]  /*0780*/  ISETP.GT.U32.AND P1, PT, R18.reuse, R13, PT ;  /* 0x0000000d1200720c */ /* 0x040fe20003f24070 */
[----:B------:R-:W-:Y:S01]  /*0790*/  IMAD.SHL.U32 R3, R3, 0x80, RZ ;  /* 0x0000008003037824 */ /* 0x000fe200078e00ff */
[----:B------:R-:W-:-:S02]  /*07a0*/  ISETP.GT.U32.AND P2, PT, R18, R16, PT ;  /* 0x000000101200720c */ /* 0x000fc40003f44070 */
[----:B------:R-:W-:Y:S02]  /*07b0*/  LOP3.LUT R11, R2, 0x18, R7, 0x48, !PT ;  /* 0x00000018020b7812 */ /* 0x000fe400078e4807 */
[----:B------:R-:W-:Y:S02]  /*07c0*/  LOP3.LUT R20, R3, R12, RZ, 0xfc, !PT ;  /* 0x0000000c03147212 */ /* 0x000fe400078efcff */
[----:B------:R-:W-:Y:S01]  /*07d0*/  LOP3.LUT R19, R3, 0x40, R12, 0xfe, !PT ;  /* 0x0000004003137812 */ /* 0x000fe200078efe0c */
[--C-:B------:R-:W-:Y:S01]  /*07e0*/  IMAD R4, R4, 0x20, R11.reuse ;  /* 0x0000002004047824 */ /* 0x100fe200078e020b */
[----:B------:R-:W-:Y:S01]  /*07f0*/  LOP3.LUT R5, R9, R8, RZ, 0xfc, !PT ;  /* 0x0000000809057212 */ /* 0x000fe200078efcff */
[----:B------:R-:W-:Y:S02]  /*0800*/  IMAD R6, R12, 0x20, R11 ;  /* 0x000000200c067824 */ /* 0x000fe400078e020b */
[--C-:B------:R-:W-:Y:S01]  /*0810*/  @!P1 IMAD.IADD R13, R13, 0x1, -R18.reuse ;  /* 0x000000010d0d9824 */ /* 0x100fe200078e0a12 */
[----:B------:R-:W-:Y:S01]  /*0820*/  ISETP.GE.AND P1, PT, R14, RZ, PT ;  /* 0x000000ff0e00720c */ /* 0x000fe20003f26270 */
[----:B------:R-:W-:Y:S01]  /*0830*/  @!P2 IMAD.IADD R16, R16, 0x1, -R18 ;  /* 0x000000011010a824 */ /* 0x000fe200078e0a12 */
[----:B------:R-:W2:Y:S01]  /*0840*/  LDC.64 R10, c[0x0][0x210] ;  /* 0x00008400ff0a7b82 */ /* 0x000ea20000000a00 */
[----:B------:R-:W-:Y:S01]  /*0850*/  IMAD.HI R8, R20, 0x2aaaaaab, RZ ;  /* 0x2aaaaaab14087827 */ /* 0x000fe200078e02ff */
[----:B------:R-:W-:-:S02]  /*0860*/  ISETP.GT.U32.AND P0, PT, R18, R13, PT ;  /* 0x0000000d1200720c */ /* 0x000fc40003f04070 */
[----:B------:R-:W-:Y:S01]  /*0870*/  ISETP.GT.U32.AND P2, PT, R18, R16, PT ;  /* 0x000000101200720c */ /* 0x000fe20003f44070 */
[----:B------:R-:W-:Y:S01]  /*0880*/  IMAD.HI R12, R19, 0x2aaaaaab, RZ ;  /* 0x2aaaaaab130c7827 */ /* 0x000fe200078e02ff */
[----:B------:R-:W-:Y:S02]  /*0890*/  SHF.R.U32.HI R9, RZ, 0x1f, R8 ;  /* 0x0000001fff097819 */ /* 0x000fe40000011608 */
[----:B------:R-:W3:Y:S02]  /*08a0*/  LDC.64 R14, c[0x0][0x218] ;  /* 0x00008600ff0e7b82 */ /* 0x000ee40000000a00 */
[----:B------:R-:W-:Y:S02]  /*08b0*/  SHF.R.U32.HI R17, RZ, 0x1f, R12 ;  /* 0x0000001fff117819 */ /* 0x000fe4000001160c */
[----:B------:R-:W-:Y:S02]  /*08c0*/  LEA.HI R9, R8, R9, RZ, 0x17 ;  /* 0x0000000908097211 */ /* 0x000fe400078fb8ff */
[----:B------:R-:W-:Y:S01]  /*08d0*/  LOP3.LUT R8, R2, 0x18, RZ, 0xc0, !PT ;  /* 0x0000001802087812 */ /* 0x000fe200078ec0ff */
[--C-:B------:R-:W-:Y:S01]  /*08e0*/  @!P0 IMAD.IADD R13, R13, 0x1, -R18.reuse ;  /* 0x000000010d0d8824 */ /* 0x100fe200078e0a12 */
[----:B------:R-:W-:Y:S01]  /*08f0*/  ISETP.NE.AND P0, PT, R0, RZ, PT ;  /* 0x000000ff0000720c */ /* 0x000fe20003f05270 */
[----:B------:R-:W-:Y:S01]  /*0900*/  @!P2 IMAD.IADD R16, R16, 0x1, -R18 ;  /* 0x000000011010a824 */ /* 0x000fe200078e0a12 */
[----:B------:R-:W-:Y:S01]  /*0910*/  LEA.HI R18, R12, R17, RZ, 0x17 ;  /* 0x000000110c127211 */ /* 0x000fe200078fb8ff */
[----:B------:R-:W-:Y:S01]  /*0920*/  @!P1 IMAD.MOV R13, RZ, RZ, -R13 ;  /* 0x000000ffff0d9224 */ /* 0x000fe200078e0a0d */
[----:B------:R-:W-:Y:S01]  /*0930*/  LOP3.LUT R12, RZ, R0, RZ, 0x33, !PT ;  /* 0x00000000ff0c7212 */ /* 0x000fe200078e33ff */
[----:B------:R-:W-:-:S02]  /*0940*/  @!P3 IMAD.MOV R16, RZ, RZ, -R16 ;  /* 0x000000ffff10b224 */ /* 0x000fc400078e0a10 */
[----:B------:R-:W-:Y:S01]  /*0950*/  IMAD R17, R9, -0xc00, R20 ;  /* 0xfffff40009117824 */ /* 0x000fe200078e0214 */
[----:B------:R-:W-:Y:S01]  /*0960*/  SEL R23, R12, R13, !P0 ;  /* 0x0000000d0c177207 */ /* 0x000fe20004000000 */
[----:B------:R-:W-:Y:S01]  /*0970*/  IMAD R13, R18, -0xc00, R19 ;  /* 0xfffff400120d7824 */ /* 0x000fe200078e0213 */
[----:B------:R-:W-:Y:S01]  /*0980*/  SEL R9, R12, R16, !P0 ;  /* 0x000000100c097207 */ /* 0x000fe20004000000 */
[--C-:B------:R-:W-:Y:S02]  /*0990*/  IMAD R21, R17, 0x3000, R8.reuse ;  /* 0x0000300011157824 */ /* 0x100fe400078e0208 */
[--C-:B------:R-:W-:Y:S02]  /*09a0*/  IMAD R17, R23, 0x3000, R8.reuse ;  /* 0x0000300017117824 */ /* 0x100fe400078e0208 */
[--C-:B------:R-:W-:Y:S02]  /*09b0*/  IMAD R19, R9, 0x3000, R8.reuse ;  /* 0x0000300009137824 */ /* 0x100fe400078e0208 */
[----:B------:R-:W-:-:S02]  /*09c0*/  IMAD R23, R13, 0x3000, R8 ;  /* 0x000030000d177824 */ /* 0x000fc400078e0208 */
[----:B--2---:R-:W-:Y:S01]  /*09d0*/  IMAD.WIDE R8, R17, 0x2, R10 ;  /* 0x0000000211087825 */ /* 0x004fe200078e020a */
[----:B------:R-:W-:-:S03]  /*09e0*/  LEA R17, R6, UR5, 0x1 ;  /* 0x0000000506117c11 */ /* 0x000fc6000f8e08ff */
[----:B------:R-:W-:Y:S01]  /*09f0*/  IMAD.WIDE R10, R19, 0x2, R10 ;  /* 0x00000002130a7825 */ /* 0x000fe200078e020a */
[----:B------:R-:W-:Y:S01]  /*0a00*/  LEA R19, R4, UR5, 0x1 ;  /* 0x0000000504137c11 */ /* 0x000fe2000f8e08ff */
[----:B------:R-:W-:Y:S01]  /*0a10*/  @!PT LDS RZ, [RZ] ;  /* 0x00000000fffff984 */ /* 0x000fe20000000800 */
[----:B------:R-:W-:Y:S01]  /*0a20*/  @!PT LDS RZ, [RZ] ;  /* 0x00000000fffff984 */ /* 0x000fe20000000800 */
[----:B------:R-:W-:Y:S01]  /*0a30*/  @!PT LDS RZ, [RZ] ;  /* 0x00000000fffff984 */ /* 0x000fe20000000800 */
[----:B------:R-:W-:Y:S01]  /*0a40*/  LDGSTS.E.BYPASS.128 [R17], desc[UR16][R8.64] ;  /* 0x0000000008117fae */ /* 0x000fe2000b901c50 */
[----:B------:R-:W-:Y:S01]  /*0a50*/  IADD3 R18, P2, R8, 0x40, RZ ;  /* 0x0000004008127810 */ /* 0x000fe20007f5e0ff */
[--C-:B---3--:R-:W-:Y:S01]  /*0a60*/  IMAD.WIDE R12, R21, 0x2, R14.reuse ;  /* 0x00000002150c7825 */ /* 0x108fe200078e020e */
[----:B------:R-:W-:Y:S01]  /*0a70*/  IADD3 R20, P0, R10, 0x40, RZ ;  /* 0x000000400a147810 */ /* 0x000fe20007f1e0ff */
[----:B------:R3:W-:Y:S02]  /*0a80*/  LDGSTS.E.BYPASS.128 [R19], desc[UR16][R10.64] ;  /* 0x000000000a137fae */ /* 0x0007e4000b901c50 */
[----:B------:R-:W-:Y:S01]  /*0a90*/  IMAD.WIDE R14, R23, 0x2, R14 ;  /* 0x00000002170e7825 */ /* 0x000fe200078e020e */
[----:B------:R-:W-:Y:S01]  /*0aa0*/  IADD3 R22, P1, R12, 0x40, RZ ;  /* 0x000000400c167810 */ /* 0x000fe20007f3e0ff */
[----:B------:R-:W0:Y:S02]  /*0ab0*/  LDGDEPBAR ;  /* 0x00000000000079af */ /* 0x000e240000000000 */
[----:B------:R-:W-:Y:S01]  /*0ac0*/  IMAD.X R23, RZ, RZ, R11, P0 ;  /* 0x000000ffff177224 */ /* 0x000fe200000e060b */
[----:B------:R-:W-:Y:S01]  /*0ad0*/  IADD3 R88, P0, R14, 0x40, RZ ;  /* 0x000000400e587810 */ /* 0x000fe20007f1e0ff */
[----:B------:R4:W-:Y:S01]  /*0ae0*/  LDGSTS.E.BYPASS.128 [R17+0x4000], desc[UR16][R12.64] ;  /* 0x040000000c117fae */ /* 0x0009e2000b901c50 */
[----:B------:R-:W-:-:S02]  /*0af0*/  IMAD.X R21, RZ, RZ, R9, P2 ;  /* 0x000000ffff157224 */ /* 0x000fc400010e0609 */
[----:B------:R-:W-:Y:S01]  /*0b00*/  IMAD.X R89, RZ, RZ, R13, P1 ;  /* 0x000000ffff597224 */ /* 0x000fe200008e060d */
[----:B------:R2:W-:Y:S01]  /*0b10*/  LDGSTS.E.BYPASS.128 [R19+0x4000], desc[UR16][R14.64] ;  /* 0x040000000e137fae */ /* 0x0005e2000b901c50 */
[----:B---3--:R-:W-:Y:S01]  /*0b20*/  SHF.R.U32.HI R11, RZ, 0x4, R7 ;  /* 0x00000004ff0b7819 */ /* 0x008fe20000011607 */
[----:B------:R-:W-:Y:S01]  /*0b30*/  IMAD.X R91, RZ, RZ, R15, P0 ;  /* 0x000000ffff5b7224 */ /* 0x000fe200000e060f */
[----:B------:R-:W-:Y:S01]  /*0b40*/  SHF.R.U32.HI R10, RZ, 0x5, R7 ;  /* 0x00000005ff0a7819 */ /* 0x000fe20000011607 */
[----:B------:R-:W0:Y:S01]  /*0b50*/  LDGDEPBAR ;  /* 0x00000000000079af */ /* 0x000e220000000000 */
[----:B------:R-:W-:Y:S01]  /*0b60*/  IMAD.MOV.U32 R16, RZ, RZ, RZ ;  /* 0x000000ffff107224 */ /* 0x000fe200078e00ff */
[----:B------:R-:W-:Y:S02]  /*0b70*/  SGXT.U32 R11, R11, 0x1 ;  /* 0x000000010b0b781a */ /* 0x000fe40000000000 */
[----:B----4-:R-:W-:-:S07]  /*0b80*/  LOP3.LUT R12, R10, 0x7fffffc, RZ, 0xc0, !PT ;  /* 0x07fffffc0a0c7812 */ /* 0x010fce00078ec0ff */
.L_x_0:
[----:B--2---:R-:W2:Y:S01]  /*0b90*/  SHFL.IDX PT, R8, R12, RZ, 0x1f ;  /* 0x00001fff0c087589 */ /* 0x004ea200000e0000 */
[----:B------:R-:W-:Y:S01]  /*0ba0*/  UIADD3 UR14, UR14, 0x1, URZ ;  /* 0x000000010e0e7890 */ /* 0x000fe2000fffe03f */
[----:B------:R-:W-:-:S04]  /*0bb0*/  DEPBAR.LE SB0, 0x0 ;  /* 0x000080000000791a */ /* 0x000fc80000000000 */
[----:B------:R-:W-:Y:S01]  /*0bc0*/  UISETP.GE.AND UP0, UPT, UR14, 0x2, UPT ;  /* 0x000000020e00788c */ /* 0x000fe2000bf06270 */
[----:B------:R-:W-:Y:S01]  /*0bd0*/  BAR.SYNC.DEFER_BLOCKING 0x0 ;  /* 0x0000000000007b1d */ /* 0x000fe20000010000 */
[----:B------:R-:W-:Y:S01]  /*0be0*/  UIADD3 UR4, UR4, 0x1, URZ ;  /* 0x0000000104047890 */ /* 0x000fe2000fffe03f */
[C---:B------:R-:W-:Y:S01]  /*0bf0*/  ISETP.GE.U32.AND P0, PT, R16.reuse, 0x2fe0, PT ;  /* 0x00002fe01000780c */ /* 0x040fe20003f06070 */
[----:B------:R-:W-:Y:S01]  /*0c00*/  USEL UR14, UR14, URZ, !UP0 ;  /* 0x0000003f0e0e7287 */ /* 0x000fe2000c000000 */
[----:B------:R-:W-:Y:S02]  /*0c10*/  IMAD.MOV.U32 R9, RZ, RZ, R21 ;  /* 0x000000ffff097224 */ /* 0x000fe400078e0015 */
[----:B------:R-:W-:Y:S01]  /*0c20*/  UMOV UR11, 0x80000020 ;  /* 0x80000020000b7882 */ /* 0x000fe20000000000 */
[----:B------:R-:W-:Y:S01]  /*0c30*/  VIADD R16, R16, 0x20 ;  /* 0x0000002010107836 */ /* 0x000fe20000000000 */
[----:B--2---:R-:W-:Y:S01]  /*0c40*/  R2UR UR6, R8 ;  /* 0x00000000080672ca */ /* 0x004fe200000e0000 */
[----:B------:R-:W-:Y:S01]  /*0c50*/  IMAD.MOV.U32 R8, RZ, RZ, R18 ;  /* 0x000000ffff087224 */ /* 0x000fe200078e0012 */
[----:B------:R-:W-:Y:S01]  /*0c60*/  IADD3 R18, P4, R18, 0x40, RZ ;  /* 0x0000004012127810 */ /* 0x000fe20007f9e0ff */
[----:B------:R-:W-:-:S04]  /*0c70*/  WARPGROUP.ARRIVE ;  /* 0x00000000000079c5 */ /* 0x000fc80000000000 */
[----:B------:R-:W-:-:S06]  /*0c80*/  IMAD.X R21, RZ, RZ, R21, P4 ;  /* 0x000000ffff157224 */ /* 0x000fcc00020e0615 */
[----:B------:R-:W-:Y:S02]  /*0c90*/  USHF.L.U32 UR7, UR6, 0x6, URZ ;  /* 0x0000000606077899 */ /* 0x000fe4000800063f */
[----:B------:R-:W-:Y:S02]  /*0ca0*/  ULEA UR6, UR14, UR5, 0xd ;  /* 0x000000050e067291 */ /* 0x000fe4000f8e683f */
[----:B------:R-:W-:Y:S02]  /*0cb0*/  ULOP3.LUT UR7, UR7, 0x1c0, URZ, 0xc0, !UPT ;  /* 0x000001c007077892 */ /* 0x000fe4000f8ec03f */
[----:B------:R-:W-:Y:S02]  /*0cc0*/  USHF.R.U32.HI UR8, URZ, 0x4, UR6 ;  /* 0x000000043f087899 */ /* 0x000fe40008011606 */
[----:B------:R-:W-:Y:S02]  /*0cd0*/  UIADD3 UR6, UR6, 0x4000, URZ ;  /* 0x0000400006067890 */ /* 0x000fe4000fffe03f */
[----:B------:R-:W-:-:S02]  /*0ce0*/  ULOP3.LUT UR8, UR8, 0x3fff, URZ, 0xc0, !UPT ;  /* 0x00003fff08087892 */ /* 0x000fc4000f8ec03f */
[----:B------:R-:W-:Y:S02]  /*0cf0*/  USHF.R.U32.HI UR6, URZ, 0x4, UR6 ;  /* 0x000000043f067899 */ /* 0x000fe40008011606 */
[----:B------:R-:W-:Y:S02]  /*0d00*/  UIADD3 UR12, UP0, UR7, UR8, URZ ;  /* 0x00000008070c7290 */ /* 0x000fe4000ff1e03f */
[----:B------:R-:W-:Y:S02]  /*0d10*/  ULOP3.LUT UR6, UR6, 0x3fff, URZ, 0xc0, !UPT ;  /* 0x00003fff06067892 */ /* 0x000fe4000f8ec03f */
[----:B------:R-:W-:Y:S02]  /*0d20*/  UIADD3.X UR13, URZ, URZ, URZ, UP0, !UPT ;  /* 0x0000003f3f0d7290 */ /* 0x000fe400087fe43f */
[----:B------:R-:W-:Y:S02]  /*0d30*/  ULOP3.LUT UR10, UR6, 0x2000000, URZ, 0xfc, !UPT ;  /* 0x02000000060a7892 */ /* 0x000fe4000f8efc3f */
[----:B------:R-:W-:-:S02]  /*0d40*/  ULOP3.LUT UR8, UR12, 0x2000000, URZ, 0xfc, !UPT ;  /* 0x020000000c087892 */ /* 0x000fc4000f8efc3f */
[----:B------:R-:W-:Y:S01]  /*0d50*/  ULOP3.LUT UR9, UR13, 0x80000020, URZ, 0xfc, !UPT ;  /* 0x800000200d097892 */ /* 0x000fe2000f8efc3f */
[----:B------:R-:W-:Y:S01]  /*0d60*/  UMOV UR7, URZ ;  /* 0x0000003f00077c82 */ /* 0x000fe20008000000 */
[----:B------:R-:W-:-:S04]  /*0d70*/  UISETP.GE.AND UP0, UPT, UR4, 0x2, UPT ;  /* 0x000000020400788c */ /* 0x000fc8000bf06270 */
[----:B------:R-:W-:-:S03]  /*0d80*/  USEL UR4, UR4, URZ, !UP0 ;  /* 0x0000003f04047287 */ /* 0x000fc6000c000000 */
[----:B------:R-:W-:Y:S01]  /*0d90*/  HGMMA.64x128x16.F32.BF16 R24, gdesc[UR8], R24 ;  /* 0x01e00000081879f0 */ /* 0x000fe20008701818 */
[----:B------:R-:W-:Y:S01]  /*0da0*/  UMOV UR8, 0x2000002 ;  /* 0x0200000200087882 */ /* 0x000fe20000000000 */
[----:B------:R-:W-:Y:S02]  /*0db0*/  UMOV UR9, 0x80000020 ;  /* 0x8000002000097882 */ /* 0x000fe40000000000 */
[----:B------:R-:W-:Y:S02]  /*0dc0*/  UIADD3.64 UR10, UR6, UR8, URZ ;  /* 0x00000008060a7297 */ /* 0x000fe4000fffe03f */
[----:B------:R-:W-:Y:S02]  /*0dd0*/  UIADD3.64 UR8, UR12, UR8, URZ ;  /* 0x000000080c087297 */ /* 0x000fe4000fffe03f */
[----:B------:R-:W-:-:S06]  /*0de0*/  ULEA UR6, UR4, UR5, 0xd ;  /* 0x0000000504067291 */ /* 0x000fcc000f8e683f */
[----:B------:R-:W-:Y:S02]  /*0df0*/  LEA R13, R6, UR6, 0x1 ;  /* 0x00000006060d7c11 */ /* 0x000fe4000f8e08ff */
[----:B------:R-:W-:Y:S01]  /*0e00*/  LEA R15, R4, UR6, 0x1 ;  /* 0x00000006040f7c11 */ /* 0x000fe2000f8e08ff */
[----:B------:R-:W-:Y:S03]  /*0e10*/  HGMMA.64x128x16.F32.BF16 R24, gdesc[UR8], R24, gsb0 ;  /* 0x01e00000081879f0 */ /* 0x000fe60008001818 */
[----:B------:R-:W-:Y:S02]  /*0e20*/  WARPGROUP.DEPBAR.LE gsb0, 0x1 ;  /* 0x00008000000079c5 */ /* 0x000fe40000010100 */
[----:B------:R-:W-:Y:S06]  /*0e30*/  BAR.SYNC.DEFER_BLOCKING 0x0 ;  /* 0x0000000000007b1d */ /* 0x000fec0000010000 */
[----:B------:R-:W-:Y:S01]  /*0e40*/  @!PT LDS RZ, [RZ] ;  /* 0x00000000fffff984 */ /* 0x000fe20000000800 */
[----:B------:R-:W-:Y:S01]  /*0e50*/  @!PT LDS RZ, [RZ] ;  /* 0x00000000fffff984 */ /* 0x000fe20000000800 */
[----:B------:R-:W-:Y:S01]  /*0e60*/  @!PT LDS RZ, [RZ] ;  /* 0x00000000fffff984 */ /* 0x000fe20000000800 */
[----:B------:R2:W-:Y:S02]  /*0e70*/  LDGSTS.E.BYPASS.128 [R13], desc[UR16][R8.64], !P0 ;  /* 0x00000000080d7fae */ /* 0x0005e4000c101c50 */
[----:B--2---:R-:W-:Y:S01]  /*0e80*/  IMAD.MOV.U32 R8, RZ, RZ, R20 ;  /* 0x000000ffff087224 */ /* 0x004fe200078e0014 */
[----:B------:R-:W-:Y:S01]  /*0e90*/  IADD3 R20, P3, R20, 0x40, RZ ;  /* 0x0000004014147810 */ /* 0x000fe20007f7e0ff */
[----:B------:R-:W-:-:S04]  /*0ea0*/  IMAD.MOV.U32 R9, RZ, RZ, R23 ;  /* 0x000000ffff097224 */ /* 0x000fc800078e0017 */
[----:B------:R-:W-:Y:S01]  /*0eb0*/  IMAD.X R23, RZ, RZ, R23, P3 ;  /* 0x000000ffff177224 */ /* 0x000fe200018e0617 */
[----:B------:R2:W-:Y:S04]  /*0ec0*/  LDGSTS.E.BYPASS.128 [R15], desc[UR16][R8.64], !P0 ;  /* 0x00000000080f7fae */ /* 0x0005e8000c101c50 */
[----:B------:R-:W0:Y:S01]  /*0ed0*/  LDGDEPBAR ;  /* 0x00000000000079af */ /* 0x000e220000000000 */
[----:B--2---:R-:W-:Y:S01]  /*0ee0*/  IMAD.MOV.U32 R8, RZ, RZ, R22 ;  /* 0x000000ffff087224 */ /* 0x004fe200078e0016 */
[----:B------:R-:W-:Y:S01]  /*0ef0*/  IADD3 R22, P2, R22, 0x40, RZ ;  /* 0x0000004016167810 */ /* 0x000fe20007f5e0ff */
[----:B------:R-:W-:-:S04]  /*0f00*/  IMAD.MOV.U32 R9, RZ, RZ, R89 ;  /* 0x000000ffff097224 */ /* 0x000fc800078e0059 */
[----:B------:R-:W-:Y:S01]  /*0f10*/  IMAD.X R89, RZ, RZ, R89, P2 ;  /* 0x000000ffff597224 */ /* 0x000fe200010e0659 */
[----:B------:R2:W-:Y:S02]  /*0f20*/  LDGSTS.E.BYPASS.128 [R13+0x4000], desc[UR16][R8.64], !P0 ;  /* 0x04000000080d7fae */ /* 0x0005e4000c101c50 */
[----:B--2---:R-:W-:Y:S01]  /*0f30*/  IMAD.MOV.U32 R8, RZ, RZ, R88 ;  /* 0x000000ffff087224 */ /* 0x004fe200078e0058 */
[----:B------:R-:W-:Y:S01]  /*0f40*/  IADD3 R88, P1, R88, 0x40, RZ ;  /* 0x0000004058587810 */ /* 0x000fe20007f3e0ff */
[----:B------:R-:W-:-:S04]  /*0f50*/  IMAD.MOV.U32 R9, RZ, RZ, R91 ;  /* 0x000000ffff097224 */ /* 0x000fc800078e005b */
[----:B------:R-:W-:Y:S01]  /*0f60*/  IMAD.X R91, RZ, RZ, R91, P1 ;  /* 0x000000ffff5b7224 */ /* 0x000fe200008e065b */
[----:B------:R2:W-:Y:S04]  /*0f70*/  LDGSTS.E.BYPASS.128 [R15+0x4000], desc[UR16][R8.64], !P0 ;  /* 0x04000000080f7fae */ /* 0x0005e8000c101c50 */
[----:B------:R-:W0:Y:S01]  /*0f80*/  LDGDEPBAR ;  /* 0x00000000000079af */ /* 0x000e220000000000 */
[----:B------:R-:W-:Y:S05]  /*0f90*/  @!P0 BRA `(.L_x_0) ;  /* 0xfffffff800fc8947 */ /* 0x000fea000383ffff */
[----:B------:R-:W-:Y:S02]  /*0fa0*/  WARPGROUP.DEPBAR.LE gsb0, 0x0 ;  /* 0x00008000000079c5 */ /* 0x000fe40000010000 */
[----:B------:R-:W-:-:S04]  /*0fb0*/  DEPBAR.LE SB0, 0x0 ;  /* 0x000080000000791a */ /* 0x000fc80000000000 */
[----:B------:R-:W-:Y:S02]  /*0fc0*/  SHF.R.U32.HI R4, RZ, 0x1, R7 ;  /* 0x00000001ff047819 */ /* 0x000fe40000011607 */
[----:B------:R-:W-:Y:S02]  /*0fd0*/  LOP3.LUT R10, R10, 0x7, RZ, 0xc0, !PT ;  /* 0x000000070a0a7812 */ /* 0x000fe400078ec0ff */
[----:B------:R-:W-:Y:S02]  /*0fe0*/  LOP3.LUT R7, R7, 0xf, RZ, 0xc0, !PT ;  /* 0x0000000f07077812 */ /* 0x000fe400078ec0ff */
[----:B------:R-:W-:Y:S01]  /*0ff0*/  LOP3.LUT R4, R4, 0x8, RZ, 0xc0, !PT ;  /* 0x0000000804047812 */ /* 0x000fe200078ec0ff */
[----:B------:R-:W-:Y:S01]  /*1000*/  IMAD.SHL.U32 R6, R10, 0x2, RZ ;  /* 0x000000020a067824 */ /* 0x000fe200078e00ff */
[----:B------:R-:W-:Y:S02]  /*1010*/  F2FP.BF16.F32.PACK_AB R24, R25, R24 ;  /* 0x000000181918723e */ /* 0x000fe400000010ff */
[----:B------:R-:W-:Y:S01]  /*1020*/  F2FP.BF16.F32.PACK_AB R25, R27, R26 ;  /* 0x0000001a1b19723e */ /* 0x000fe200000010ff */
[----:B------:R-:W-:Y:S01]  /*1030*/  IMAD R7, R7, 0x88, R4 ;  /* 0x0000008807077824 */ /* 0x000fe200078e0204 */
[----:B------:R-:W-:-:S02]  /*1040*/  LOP3.LUT R11, R6, R11, RZ, 0xfc, !PT ;  /* 0x0000000b060b7212 */ /* 0x000fc400078efcff */
[----:B------:R-:W-:Y:S01]  /*1050*/  LOP3.LUT R4, R2, 0x78, RZ, 0xc0, !PT ;  /* 0x0000007802047812 */ /* 0x000fe200078ec0ff */
[----:B------:R-:W-:Y:S01]  /*1060*/  IMAD R7, R10, 0x880, R7 ;  /* 0x000008800a077824 */ /* 0x000fe200078e0207 */
[----:B------:R-:W-:Y:S02]  /*1070*/  F2FP.BF16.F32.PACK_AB R32, R33, R32 ;  /* 0x000000202120723e */ /* 0x000fe400000010ff */
[----:B------:R-:W-:Y:S01]  /*1080*/  F2FP.BF16.F32.PACK_AB R26, R29, R28 ;  /* 0x0000001c1d1a723e */ /* 0x000fe200000010ff */
[----:B------:R-:W-:Y:S01]  /*1090*/  IMAD R11, R11, 0x88, R4 ;  /* 0x000000880b0b7824 */ /* 0x000fe200078e0204 */
[----:B------:R-:W-:Y:S02]  /*10a0*/  F2FP.BF16.F32.PACK_AB R27, R31, R30 ;  /* 0x0000001e1f1b723e */ /* 0x000fe400000010ff */
[----:B------:R-:W-:Y:S02]  /*10b0*/  F2FP.BF16.F32.PACK_AB R33, R35, R34 ;  /* 0x000000222321723e */ /* 0x000fe400000010ff */
[----:B------:R-:W-:-:S02]  /*10c0*/  F2FP.BF16.F32.PACK_AB R40, R41, R40 ;  /* 0x000000282928723e */ /* 0x000fc400000010ff */
[----:B------:R-:W-:Y:S01]  /*10d0*/  LEA R4, R7, UR5, 0x1 ;  /* 0x0000000507047c11 */ /* 0x000fe2000f8e08ff */
[----:B------:R-:W-:Y:S01]  /*10e0*/  BAR.SYNC.DEFER_BLOCKING 0x0 ;  /* 0x0000000000007b1d */ /* 0x000fe20000010000 */
[----:B------:R-:W-:Y:S02]  /*10f0*/  F2FP.BF16.F32.PACK_AB R34, R37, R36 ;  /* 0x000000242522723e */ /* 0x000fe400000010ff */
[----:B------:R-:W-:Y:S02]  /*1100*/  F2FP.BF16.F32.PACK_AB R35, R39, R38 ;  /* 0x000000262723723e */ /* 0x000fe400000010ff */
[----:B------:R-:W-:-:S03]  /*1110*/  F2FP.BF16.F32.PACK_AB R41, R43, R42 ;  /* 0x0000002a2b29723e */ /* 0x000fc600000010ff */
[----:B------:R-:W3:Y:S01]  /*1120*/  LDC.64 R6, c[0x0][0x220] ;  /* 0x00008800ff067b82 */ /* 0x000ee20000000a00 */
[----:B------:R-:W-:Y:S02]  /*1130*/  F2FP.BF16.F32.PACK_AB R48, R49, R48 ;  /* 0x000000303130723e */ /* 0x000fe400000010ff */
[----:B------:R-:W-:Y:S02]  /*1140*/  F2FP.BF16.F32.PACK_AB R42, R45, R44 ;  /* 0x0000002c2d2a723e */ /* 0x000fe400000010ff */
[----:B------:R-:W-:Y:S02]  /*1150*/  F2FP.BF16.F32.PACK_AB R43, R47, R46 ;  /* 0x0000002e2f2b723e */ /* 0x000fe400000010ff */
[----:B------:R-:W-:Y:S02]  /*1160*/  F2FP.BF16.F32.PACK_AB R49, R51, R50 ;  /* 0x000000323331723e */ /* 0x000fe400000010ff */
[----:B------:R-:W-:Y:S02]  /*1170*/  F2FP.BF16.F32.PACK_AB R56, R57, R56 ;  /* 0x000000383938723e */ /* 0x000fe400000010ff */
[----:B------:R-:W-:-:S02]  /*1180*/  F2FP.BF16.F32.PACK_AB R50, R53, R52 ;  /* 0x000000343532723e */ /* 0x000fc400000010ff */
[----:B------:R-:W-:Y:S02]  /*1190*/  F2FP.BF16.F32.PACK_AB R51, R55, R54 ;  /* 0x000000363733723e */ /* 0x000fe400000010ff */
[----:B------:R-:W-:Y:S02]  /*11a0*/  F2FP.BF16.F32.PACK_AB R57, R59, R58 ;  /* 0x0000003a3b39723e */ /* 0x000fe400000010ff */
[----:B------:R-:W-:Y:S01]  /*11b0*/  F2FP.BF16.F32.PACK_AB R64, R65, R64 ;  /* 0x000000404140723e */ /* 0x000fe200000010ff */
[----:B------:R-:W-:Y:S01]  /*11c0*/  STSM.16.M88.4 [R4], R24 ;  /* 0x0000001804007844 */ /* 0x000fe20000000200 */
[----:B------:R-:W-:Y:S02]  /*11d0*/  F2FP.BF16.F32.PACK_AB R58, R61, R60 ;  /* 0x0000003c3d3a723e */ /* 0x000fe400000010ff */
[----:B------:R-:W-:Y:S01]  /*11e0*/  F2FP.BF16.F32.PACK_AB R59, R63, R62 ;  /* 0x0000003e3f3b723e */ /* 0x000fe200000010ff */
[----:B------:R4:W-:Y:S01]  /*11f0*/  STSM.16.M88.4 [R4+0x20], R32 ;  /* 0x0000202004007844 */ /* 0x0009e20000000200 */
[----:B------:R-:W-:-:S02]  /*1200*/  F2FP.BF16.F32.PACK_AB R65, R67, R66 ;  /* 0x000000424341723e */ /* 0x000fc400000010ff */
[----:B------:R-:W-:Y:S01]  /*1210*/  F2FP.BF16.F32.PACK_AB R72, R73, R72 ;  /* 0x000000484948723e */ /* 0x000fe200000010ff */
[----:B------:R-:W-:Y:S01]  /*1220*/  STSM.16.M88.4 [R4+0x40], R40 ;  /* 0x0000402804007844 */ /* 0x000fe20000000200 */
[----:B------:R-:W-:Y:S02]  /*1230*/  F2FP.BF16.F32.PACK_AB R66, R69, R68 ;  /* 0x000000444542723e */ /* 0x000fe400000010ff */
[----:B------:R-:W-:Y:S01]  /*1240*/  F2FP.BF16.F32.PACK_AB R67, R71, R70 ;  /* 0x000000464743723e */ /* 0x000fe200000010ff */
[----:B------:R-:W-:Y:S01]  /*1250*/  STSM.16.M88.4 [R4+0x60], R48 ;  /* 0x0000603004007844 */ /* 0x000fe20000000200 */
[----:B------:R-:W-:Y:S02]  /*1260*/  F2FP.BF16.F32.PACK_AB R73, R75, R74 ;  /* 0x0000004a4b49723e */ /* 0x000fe400000010ff */
[----:B------:R-:W-:Y:S01]  /*1270*/  F2FP.BF16.F32.PACK_AB R80, R81, R80 ;  /* 0x000000505150723e */ /* 0x000fe200000010ff */
[----:B------:R-:W-:Y:S01]  /*1280*/  STSM.16.M88.4 [R4+0x80], R56 ;  /* 0x0000803804007844 */ /* 0x000fe20000000200 */
[----:B------:R-:W-:-:S02]  /*1290*/  F2FP.BF16.F32.PACK_AB R74, R77, R76 ;  /* 0x0000004c4d4a723e */ /* 0x000fc400000010ff */
[----:B------:R-:W-:Y:S01]  /*12a0*/  F2FP.BF16.F32.PACK_AB R75, R79, R78 ;  /* 0x0000004e4f4b723e */ /* 0x000fe200000010ff */
[----:B------:R-:W-:Y:S01]  /*12b0*/  STSM.16.M88.4 [R4+0xa0], R64 ;  /* 0x0000a04004007844 */ /* 0x000fe20000000200 */
[----:B------:R-:W-:Y:S02]  /*12c0*/  F2FP.BF16.F32.PACK_AB R81, R83, R82 ;  /* 0x000000525351723e */ /* 0x000fe400000010ff */
[----:B------:R-:W-:Y:S01]  /*12d0*/  F2FP.BF16.F32.PACK_AB R82, R85, R84 ;  /* 0x000000545552723e */ /* 0x000fe200000010ff */
[----:B------:R-:W-:Y:S01]  /*12e0*/  STSM.16.M88.4 [R4+0xc0], R72 ;  /* 0x0000c04804007844 */ /* 0x000fe20000000200 */
[----:B------:R-:W-:Y:S02]  /*12f0*/  F2FP.BF16.F32.PACK_AB R83, R87, R86 ;  /* 0x000000565753723e */ /* 0x000fe400000010ff */
[----:B------:R-:W-:Y:S02]  /*1300*/  LEA R36, R11, UR5, 0x1 ;  /* 0x000000050b247c11 */ /* 0x000fe4000f8e08ff */
[----:B------:R-:W-:Y:S01]  /*1310*/  LOP3.LUT R2, R3, 0x78, R2, 0xf8, !PT ;  /* 0x0000007803027812 */ /* 0x000fe200078ef802 */
[----:B------:R5:W-:Y:S01]  /*1320*/  STSM.16.M88.4 [R4+0xe0], R80 ;  /* 0x0000e05004007844 */ /* 0x000be20000000200 */
[C---:B------:R-:W-:Y:S01]  /*1330*/  LOP3.LUT R3, R5.reuse, 0x10, RZ, 0xfc, !PT ;  /* 0x0000001005037812 */ /* 0x040fe200078efcff */
[----:B------:R-:W-:Y:S01]  /*1340*/  BAR.SYNC.DEFER_BLOCKING 0x0 ;  /* 0x0000000000007b1d */ /* 0x000fe20000010000 */
[----:B------:R-:W-:Y:S01]  /*1350*/  ISETP.GE.AND P0, PT, R2, 0xc00, PT ;  /* 0x00000c000200780c */ /* 0x000fe20003f06270 */
[C---:B------:R-:W-:Y:S01]  /*1360*/  IMAD R37, R5.reuse, 0xc00, R2 ;  /* 0x00000c0005257824 */ /* 0x040fe200078e0202 */
[----:B------:R-:W-:-:S02]  /*1370*/  LOP3.LUT R29, R5, 0x20, RZ, 0xfc, !PT ;  /* 0x00000020051d7812 */ /* 0x000fc400078efcff */
[-C--:B------:R-:W-:Y:S01]  /*1380*/  ISETP.LT.AND P1, PT, R5, R0.reuse, !P0 ;  /* 0x000000000500720c */ /* 0x080fe20004721270 */
[----:B----4-:R-:W-:Y:S01]  /*1390*/  VIADD R35, R37, 0xc000 ;  /* 0x0000c00025237836 */ /* 0x010fe20000000000 */
[----:B------:R-:W-:Y:S01]  /*13a0*/  LOP3.LUT R31, R5, 0x30, RZ, 0xfc, !PT ;  /* 0x00000030051f7812 */ /* 0x000fe200078efcff */
[----:B------:R-:W-:Y:S01]  /*13b0*/  VIADD R39, R37, 0x48000 ;  /* 0x0004800025277836 */ /* 0x000fe20000000000 */
[----:B------:R-:W-:Y:S02]  /*13c0*/  LOP3.LUT R33, R5, 0x40, RZ, 0xfc, !PT ;  /* 0x0000004005217812 */ /* 0x000fe400078efcff */
[-C--:B------:R-:W-:Y:S01]  /*13d0*/  ISETP.LT.AND P6, PT, R3, R0.reuse, !P0 ;  /* 0x000000000300720c */ /* 0x080fe200047c1270 */
[----:B---3--:R-:W-:Y:S01]  /*13e0*/  IMAD.WIDE R2, R37, 0x2, R6 ;  /* 0x0000000225027825 */ /* 0x008fe200078e0206 */
[-C--:B------:R-:W-:Y:S02]  /*13f0*/  ISETP.LT.AND P5, PT, R29, R0.reuse, !P0 ;  /* 0x000000001d00720c */ /* 0x080fe400047a1270 */
[----:B------:R-:W-:-:S02]  /*1400*/  ISETP.LT.AND P4, PT, R31, R0, !P0 ;  /* 0x000000001f00720c */ /* 0x000fc40004781270 */
[----:B------:R-:W-:Y:S02]  /*1410*/  LOP3.LUT R29, R5, 0x50, RZ, 0xfc, !PT ;  /* 0x00000050051d7812 */ /* 0x000fe400078efcff */
[-C--:B------:R-:W-:Y:S02]  /*1420*/  ISETP.LT.AND P3, PT, R33, R0.reuse, !P0 ;  /* 0x000000002100720c */ /* 0x080fe40004761270 */
[C---:B------:R-:W-:Y:S02]  /*1430*/  LOP3.LUT R31, R5.reuse, 0x60, RZ, 0xfc, !PT ;  /* 0x00000060051f7812 */ /* 0x040fe400078efcff */
[----:B------:R-:W-:Y:S01]  /*1440*/  LOP3.LUT R33, R5, 0x70, RZ, 0xfc, !PT ;  /* 0x0000007005217812 */ /* 0x000fe200078efcff */
[----:B------:R-:W3:Y:S01]  /*1450*/  LDS.128 R44, [R36] ;  /* 0x00000000242c7984 */ /* 0x000ee20000000c00 */
[----:B------:R-:W-:Y:S01]  /*1460*/  ISETP.LT.AND P2, PT, R29, R0, !P0 ;  /* 0x000000001d00720c */ /* 0x000fe20004741270 */
[----:B------:R-:W-:Y:S02]  /*1470*/  VIADD R29, R37, 0x18000 ;  /* 0x00018000251d7836 */ /* 0x000fe40000000000 */
[----:B------:R-:W4:Y:S01]  /*1480*/  LDS.128 R52, [R36+0x1100] ;  /* 0x0011000024347984 */ /* 0x000f220000000c00 */
[----:B--2--5:R-:W-:-:S03]  /*1490*/  IMAD.WIDE R4, R35, 0x2, R6 ;  /* 0x0000000223047825 */ /* 0x024fc600078e0206 */
[----:B------:R-:W2:Y:S01]  /*14a0*/  LDS.128 R24, [R36+0x2200] ;  /* 0x0022000024187984 */ /* 0x000ea20000000c00 */
[----:B------:R-:W-:Y:S02]  /*14b0*/  VIADD R35, R37, 0x3c000 ;  /* 0x0003c00025237836 */ /* 0x000fe40000000000 */
[--C-:B------:R-:W-:Y:S01]  /*14c0*/  IMAD.WIDE R28, R29, 0x2, R6.reuse ;  /* 0x000000021d1c7825 */ /* 0x100fe200078e0206 */
[----:B------:R-:W5:Y:S04]  /*14d0*/  LDS.128 R20, [R36+0x3300] ;  /* 0x0033000024147984 */ /* 0x000f680000000c00 */
[----:B------:R-:W5:Y:S04]  /*14e0*/  LDS.128 R16, [R36+0x4400] ;  /* 0x0044000024107984 */ /* 0x000f680000000c00 */
[----:B------:R-:W5:Y:S04]  /*14f0*/  LDS.128 R12, [R36+0x5500] ;  /* 0x00550000240c7984 */ /* 0x000f680000000c00 */
[----:B------:R-:W5:Y:S04]  /*1500*/  LDS.128 R8, [R36+0x6600] ;  /* 0x0066000024087984 */ /* 0x000f680000000c00 */
[----:B---3--:R3:W-:Y:S01]  /*1510*/  @P1 STG.E.128 desc[UR16][R2.64], R44 ;  /* 0x0000002c02001986 */ /* 0x0087e2000c101d10 */
[-C--:B------:R-:W-:Y:S01]  /*1520*/  ISETP.LT.AND P1, PT, R31, R0.reuse, !P0 ;  /* 0x000000001f00720c */ /* 0x080fe20004721270 */
[----:B------:R-:W-:Y:S01]  /*1530*/  VIADD R31, R37, 0x24000 ;  /* 0x00024000251f7836 */ /* 0x000fe20000000000 */
[----:B------:R-:W-:Y:S01]  /*1540*/  ISETP.LT.AND P0, PT, R33, R0, !P0 ;  /* 0x000000002100720c */ /* 0x000fe20004701270 */
[----:B------:R-:W-:Y:S01]  /*1550*/  VIADD R33, R37, 0x30000 ;  /* 0x0003000025217836 */ /* 0x000fe20000000000 */
[----:B----4-:R4:W-:Y:S01]  /*1560*/  @P6 STG.E.128 desc[UR16][R4.64], R52 ;  /* 0x0000003404006986 */ /* 0x0109e2000c101d10 */
[----:B------:R-:W-:-:S03]  /*1570*/  IMAD.WIDE R30, R31, 0x2, R6 ;  /* 0x000000021f1e7825 */ /* 0x000fc600078e0206 */
[----:B--2---:R4:W-:Y:S04]  /*1580*/  @P5 STG.E.128 desc[UR16][R28.64], R24 ;  /* 0x000000181c005986 */ /* 0x0049e8000c101d10 */
[----:B-1---5:R4:W-:Y:S01]  /*1590*/  @P4 STG.E.128 desc[UR16][R30.64], R20 ;  /* 0x000000141e004986 */ /* 0x0229e2000c101d10 */
[----:B---3--:R-:W-:-:S04]  /*15a0*/  IMAD.WIDE R2, R33, 0x2, R6 ;  /* 0x0000000221027825 */ /* 0x008fc800078e0206 */
[--C-:B------:R-:W-:Y:S01]  /*15b0*/  IMAD.WIDE R32, R35, 0x2, R6.reuse ;  /* 0x0000000223207825 */ /* 0x100fe200078e0206 */
[----:B------:R4:W-:Y:S03]  /*15c0*/  @P3 STG.E.128 desc[UR16][R2.64], R16 ;  /* 0x0000001002003986 */ /* 0x0009e6000c101d10 */
[----:B------:R-:W-:Y:S01]  /*15d0*/  IMAD.WIDE R34, R39, 0x2, R6 ;  /* 0x0000000227227825 */ /* 0x000fe200078e0206 */
[----:B------:R4:W-:Y:S04]  /*15e0*/  @P2 STG.E.128 desc[UR16][R32.64], R12 ;  /* 0x0000000c20002986 */ /* 0x0009e8000c101d10 */
[----:B------:R4:W-:Y:S01]  /*15f0*/  @P1 STG.E.128 desc[UR16][R34.64], R8 ;  /* 0x0000000822001986 */ /* 0x0009e2000c101d10 */
[----:B------:R-:W-:Y:S05]  /*1600*/  @!P0 EXIT ;  /* 0x000000000000894d */ /* 0x000fea0003800000 */
[----:B----4-:R-:W1:Y:S01]  /*1610*/  LDS.128 R8, [R36+0x7700] ;  /* 0x0077000024087984 */ /* 0x010e620000000c00 */
[----:B------:R-:W-:-:S04]  /*1620*/  VIADD R37, R37, 0x54000 ;  /* 0x0005400025257836 */ /* 0x000fc80000000000 */
[----:B------:R-:W-:-:S05]  /*1630*/  IMAD.WIDE R6, R37, 0x2, R6 ;  /* 0x0000000225067825 */ /* 0x000fca00078e0206 */
[----:B-1----:R-:W-:Y:S01]  /*1640*/  STG.E.128 desc[UR16][R6.64], R8 ;  /* 0x0000000806007986 */ /* 0x002fe2000c101d10 */
[----:B------:R-:W-:Y:S05]  /*1650*/  EXIT ;  /* 0x000000000000794d */ /* 0x000fea0003800000 */
.L_x_1:
[----:B------:R-:W-:-:S00]  /*1660*/  BRA `(.L_x_1) ;  /* 0xfffffffc00fc7947 */ /* 0x000fc0000383ffff */
[----:B------:R-:W-:-:S00]  /*1670*/  NOP ;  /* 0x0000000000007918 */ /* 0x000fc00000000000 */
        /* <DEDUP_REMOVED lines=8> */
.L_x_2:


//--------------------- .nv.shared.triton_mm      --------------------------
	.section	.nv.shared.triton_mm,"aw",@nobits
	.sectionflags	@""
	.align	16
	.zero		1024


//--------------------- .nv.constant0.triton_mm   --------------------------
	.section	.nv.constant0.triton_mm,"a",@progbits
	.sectionflags	@""
	.align	4
.nv.constant0.triton_mm:
	.zero		556
